//
// Generated by NVIDIA NVVM Compiler
//
// Compiler Build ID: CL-36424714
// Cuda compilation tools, release 13.0, V13.0.88
// Based on NVVM 20.0.0
//

.version 9.0
.target sm_100
.address_size 64

	// .globl	default_function_kernel

.visible .entry default_function_kernel(
	.param .u64 .ptr .align 1 default_function_kernel_param_0,
	.param .u64 .ptr .align 1 default_function_kernel_param_1
)
.maxntid 24
{
	.reg .pred 	%p<15>;
	.reg .b32 	%r<24>;
	.reg .b32 	%f<48>;
	.reg .b64 	%rd<9>;

	ld.param.u64 	%rd1, [default_function_kernel_param_0];
	ld.param.u64 	%rd2, [default_function_kernel_param_1];
	cvta.to.global.u64 	%rd3, %rd2;
	mov.u32 	%r12, %ctaid.x;
	mov.u32 	%r13, %tid.x;
	mad.lo.s32 	%r1, %r12, 24, %r13;
	mul.wide.u32 	%rd4, %r1, 4;
	add.s64 	%rd5, %rd3, %rd4;
	ld.global.nc.f32 	%f1, [%rd5];
	cos.approx.f32 	%f20, %f1;
	abs.f32 	%f2, %f20;
	abs.f32 	%f47, %f1;
	setp.lt.f32 	%p1, %f47, %f2;
	@%p1 bra 	$L__BB0_12;
	mul.f32 	%f4, %f2, 0f4B000000;
	setp.gtu.f32 	%p2, %f47, %f4;
	@%p2 bra 	$L__BB0_8;
	div.approx.f32 	%f21, %f47, %f2;
	cvt.rzi.f32.f32 	%f45, %f21;
	neg.f32 	%f6, %f2;
	fma.rn.f32 	%f7, %f6, %f45, %f47;
	mov.b32 	%r2, %f7;
	mov.b32 	%r14, %f2;
	setp.lt.u32 	%p3, %r2, %r14;
	@%p3 bra 	$L__BB0_7;
	setp.lt.u32 	%p4, %r2, -2147483647;
	@%p4 bra 	$L__BB0_5;
	add.f32 	%f26, %f45, 0fBF800000;
	setp.lt.f32 	%p7, %f7, %f6;
	add.f32 	%f27, %f26, 0fBF800000;
	selp.f32 	%f45, %f27, %f26, %p7;
	bra.uni 	$L__BB0_7;
$L__BB0_5:
	add.f32 	%f45, %f45, 0f3F800000;
	add.f32 	%f22, %f2, %f2;
	setp.ltu.f32 	%p5, %f7, %f22;
	@%p5 bra 	$L__BB0_7;
	add.f32 	%f23, %f45, 0f3F800000;
	fma.rn.f32 	%f24, %f2, 0fC0400000, %f7;
	setp.ge.f32 	%p6, %f24, 0f00000000;
	add.f32 	%f25, %f23, 0f3F800000;
	selp.f32 	%f45, %f25, %f23, %p6;
$L__BB0_7:
	fma.rn.f32 	%f47, %f6, %f45, %f47;
	bra.uni 	$L__BB0_12;
$L__BB0_8:
	mov.b32 	%r3, %f47;
	mov.b32 	%r15, %f4;
	and.b32  	%r4, %r15, -8388608;
	and.b32  	%r16, %r3, 8388607;
	or.b32  	%r22, %r16, 1065353216;
	and.b32  	%r17, %r15, 8388607;
	or.b32  	%r6, %r17, 1065353216;
	mov.b32 	%f46, %r22;
	sub.s32 	%r18, %r3, %r4;
	add.s32 	%r19, %r18, 192937984;
	and.b32  	%r23, %r19, -8388608;
	setp.eq.s32 	%p8, %r23, 0;
	@%p8 bra 	$L__BB0_11;
	mov.b32 	%f28, %r6;
	rcp.approx.ftz.f32 	%f14, %f28;
	neg.f32 	%f15, %f28;
$L__BB0_10:
	min.u32 	%r20, %r23, 192937984;
	add.s32 	%r21, %r22, %r20;
	mov.b32 	%f29, %r21;
	mul.f32 	%f30, %f14, %f29;
	fma.rn.f32 	%f31, %f15, %f30, %f29;
	fma.rn.f32 	%f32, %f31, %f14, %f30;
	fma.rn.f32 	%f33, %f15, %f32, %f29;
	fma.rz.f32 	%f34, %f33, %f14, %f32;
	cvt.rzi.f32.f32 	%f35, %f34;
	fma.rn.f32 	%f46, %f15, %f35, %f29;
	sub.s32 	%r23, %r23, %r20;
	mov.b32 	%r22, %f46;
	setp.ne.s32 	%p9, %r23, 0;
	setp.ne.s32 	%p10, %r22, 0;
	and.pred  	%p11, %p9, %p10;
	@%p11 bra 	$L__BB0_10;
$L__BB0_11:
	mov.b32 	%f37, %r4;
	setp.leu.f32 	%p12, %f2, 0f00000000;
	setp.gt.u32 	%p13, %r3, 2139095039;
	selp.f32 	%f38, 0f7FFFFFFF, %f37, %p13;
	selp.f32 	%f39, 0f7FFFFFFF, %f38, %p12;
	mul.f32 	%f40, %f46, 0f34000000;
	mul.f32 	%f47, %f39, %f40;
$L__BB0_12:
	cvta.to.global.u64 	%rd6, %rd1;
	abs.f32 	%f41, %f47;
	setp.nan.f32 	%p14, %f41, %f41;
	copysign.f32 	%f42, %f1, %f47;
	selp.f32 	%f43, %f47, %f42, %p14;
	sub.f32 	%f44, %f43, %f1;
	add.s64 	%rd8, %rd6, %rd4;
	st.global.f32 	[%rd8], %f44;
	ret;

}


// ===== COMPILED SASS (sm_100) =====

	.target	sm_100

	.elftype	@"ET_EXEC"


//--------------------- .note.nv.tkinfo           --------------------------
	.section	.note.nv.tkinfo,"",@"SHT_NOTE"
	.sectionflags	@"SHF_NOTE_NV_TKINFO"
	.tkinfo
        /*0018*/ 	.word	0x00000002
        /*0030*/ 	.string	""
        /*0030*/ 	.string	"ptxas"
        /*0030*/ 	.string	"Cuda compilation tools, release 13.0, V13.0.88"
        /*0030*/ 	.string	"Build cuda_13.0.r13.0/compiler.36424714_0"
        /*0030*/ 	.string	"-arch sm_100 -m 64 "



//--------------------- .note.nv.cuinfo           --------------------------
	.section	.note.nv.cuinfo,"",@"SHT_NOTE"
	.sectionflags	@"SHF_NOTE_NV_CUINFO"
        /*0018*/ 	.short	0x0002
        /*001a*/ 	.short	0x0064
        /*001c*/ 	.short	0x0082
	.zero		2


//--------------------- .nv.info                  --------------------------
	.section	.nv.info,"",@"SHT_CUDA_INFO"
	.align	4


	//----- nvinfo : EIATTR_REGCOUNT
	.align		4
        /*0000*/ 	.byte	0x04, 0x2f
        /*0002*/ 	.short	(.L_1 - .L_0)
	.align		4
.L_0:
        /*0004*/ 	.word	index@(default_function_kernel)
        /*0008*/ 	.word	0x0000000d


	//----- nvinfo : EIATTR_FRAME_SIZE
	.align		4
.L_1:
        /*000c*/ 	.byte	0x04, 0x11
        /*000e*/ 	.short	(.L_3 - .L_2)
	.align		4
.L_2:
        /*0010*/ 	.word	index@(default_function_kernel)
        /*0014*/ 	.word	0x00000000


	//----- nvinfo : EIATTR_MIN_STACK_SIZE
	.align		4
.L_3:
        /*0018*/ 	.byte	0x04, 0x12
        /*001a*/ 	.short	(.L_5 - .L_4)
	.align		4
.L_4:
        /*001c*/ 	.word	index@(default_function_kernel)
        /*0020*/ 	.word	0x00000000
.L_5:


//--------------------- .nv.compat                --------------------------
	.section	.nv.compat,"",@"SHT_CUDA_COMPAT_INFO"
	.align	4
        /*0000*/ 	.byte	0x02, 0x09, 0x00, 0x00, 0x02, 0x02, 0x01, 0x00, 0x02, 0x05, 0x05, 0x00, 0x03, 0x07, 0x01, 0x01
        /*0010*/ 	.byte	0x02, 0x03, 0x00, 0x00, 0x02, 0x06, 0x01, 0x00, 0x04, 0x0b, 0x08, 0x00, 0x01, 0x00, 0x00, 0x00
        /*0020*/ 	.byte	0x00, 0x00, 0x00, 0x00


//--------------------- .nv.info.default_function_kernel --------------------------
	.section	.nv.info.default_function_kernel,"",@"SHT_CUDA_INFO"
	.sectionflags	@""
	.align	4


	//----- nvinfo : EIATTR_CUDA_API_VERSION
	.align		4
        /*0000*/ 	.byte	0x04, 0x37
        /*0002*/ 	.short	(.L_7 - .L_6)
.L_6:
        /*0004*/ 	.word	0x00000082


	//----- nvinfo : EIATTR_KPARAM_INFO
	.align		4
.L_7:
        /*0008*/ 	.byte	0x04, 0x17
        /*000a*/ 	.short	(.L_9 - .L_8)
.L_8:
        /*000c*/ 	.word	0x00000000
        /*0010*/ 	.short	0x0001
        /*0012*/ 	.short	0x0008
        /*0014*/ 	.byte	0x00, 0xf5, 0x21, 0x00


	//----- nvinfo : EIATTR_KPARAM_INFO
	.align		4
.L_9:
        /*0018*/ 	.byte	0x04, 0x17
        /*001a*/ 	.short	(.L_11 - .L_10)
.L_10:
        /*001c*/ 	.word	0x00000000
        /*0020*/ 	.short	0x0000
        /*0022*/ 	.short	0x0000
        /*0024*/ 	.byte	0x00, 0xf5, 0x21, 0x00


	//----- nvinfo : EIATTR_SPARSE_MMA_MASK
	.align		4
.L_11:
        /*0028*/ 	.byte	0x03, 0x50
        /*002a*/ 	.short	0x0000


	//----- nvinfo : EIATTR_MAXREG_COUNT
	.align		4
        /*002c*/ 	.byte	0x03, 0x1b
        /*002e*/ 	.short	0x00ff


	//----- nvinfo : EIATTR_MERCURY_ISA_VERSION
	.align		4
        /*0030*/ 	.byte	0x03, 0x5f
        /*0032*/ 	.short	0x0101


	//----- nvinfo : EIATTR_VRC_CTA_INIT_COUNT
	.align		4
        /*0034*/ 	.byte	0x02, 0x4a
	.zero		1
	.zero		1


	//----- nvinfo : EIATTR_EXIT_INSTR_OFFSETS
	.align		4
        /*0038*/ 	.byte	0x04, 0x1c
        /*003a*/ 	.short	(.L_13 - .L_12)


	//   ....[0]....
.L_12:
        /*003c*/ 	.word	0x00000550


	//----- nvinfo : EIATTR_MAX_THREADS
	.align		4
.L_13:
        /*0040*/ 	.byte	0x04, 0x05
        /*0042*/ 	.short	(.L_15 - .L_14)
.L_14:
        /*0044*/ 	.word	0x00000018
        /*0048*/ 	.word	0x00000001
        /*004c*/ 	.word	0x00000001


	//----- nvinfo : EIATTR_CRS_STACK_SIZE
	.align		4
.L_15:
        /*0050*/ 	.byte	0x04, 0x1e
        /*0052*/ 	.short	(.L_17 - .L_16)
.L_16:
        /*0054*/ 	.word	0x00000000


	//----- nvinfo : EIATTR_CBANK_PARAM_SIZE
	.align		4
.L_17:
        /*0058*/ 	.byte	0x03, 0x19
        /*005a*/ 	.short	0x0010


	//----- nvinfo : EIATTR_PARAM_CBANK
	.align		4
        /*005c*/ 	.byte	0x04, 0x0a
        /*005e*/ 	.short	(.L_19 - .L_18)
	.align		4
.L_18:
        /*0060*/ 	.word	index@(.nv.constant0.default_function_kernel)
        /*0064*/ 	.short	0x0380
        /*0066*/ 	.short	0x0010


	//----- nvinfo : EIATTR_SW_WAR
	.align		4
.L_19:
        /*0068*/ 	.byte	0x04, 0x36
        /*006a*/ 	.short	(.L_21 - .L_20)
.L_20:
        /*006c*/ 	.word	0x00000008
.L_21:


//--------------------- .nv.callgraph             --------------------------
	.section	.nv.callgraph,"",@"SHT_CUDA_CALLGRAPH"
	.align	4
	.sectionentsize	8
	.align		4
        /*0000*/ 	.word	0x00000000
	.align		4
        /*0004*/ 	.word	0xffffffff
	.align		4
        /*0008*/ 	.word	0x00000000
	.align		4
        /*000c*/ 	.word	0xfffffffe
	.align		4
        /*0010*/ 	.word	0x00000000
	.align		4
        /*0014*/ 	.word	0xfffffffd
	.align		4
        /*0018*/ 	.word	0x00000000
	.align		4
        /*001c*/ 	.word	0xfffffffc


//--------------------- .text.default_function_kernel --------------------------
	.section	.text.default_function_kernel,"ax",@progbits
	.align	128
        .global         default_function_kernel
        .type           default_function_kernel,@function
        .size           default_function_kernel,(.L_x_9 - default_function_kernel)
        .other          default_function_kernel,@"STO_CUDA_ENTRY STV_DEFAULT"
default_function_kernel:
.text.default_function_kernel:
[----:B------:R-:W-:Y:S01]  /*0000*/  LDC R1, c[0x0][0x37c] ;  /* 0x0000df00ff017b82 */ /* 0x000fe20000000800 */
[----:B------:R-:W0:Y:S07]  /*0010*/  S2R R5, SR_CTAID.X ;  /* 0x0000000000057919 */ /* 0x000e2e0000002500 */
[----:B------:R-:W1:Y:S01]  /*0020*/  LDC.64 R2, c[0x0][0x388] ;  /* 0x0000e200ff027b82 */ /* 0x000e620000000a00 */
[----:B------:R-:W2:Y:S01]  /*0030*/  LDCU.64 UR4, c[0x0][0x358] ;  /* 0x00006b00ff0477ac */ /* 0x000ea20008000a00 */
[----:B------:R-:W0:Y:S02]  /*0040*/  S2R R0, SR_TID.X ;  /* 0x0000000000007919 */ /* 0x000e240000002100 */
[----:B0-----:R-:W-:-:S04]  /*0050*/  IMAD R5, R5, 0x18, R0 ;  /* 0x0000001805057824 */ /* 0x001fc800078e0200 */
[----:B-1----:R-:W-:-:S05]  /*0060*/  IMAD.WIDE.U32 R2, R5, 0x4, R2 ;  /* 0x0000000405027825 */ /* 0x002fca00078e0002 */
[----:B--2---:R-:W2:Y:S01]  /*0070*/  LDG.E.CONSTANT R0, desc[UR4][R2.64] ;  /* 0x0000000402007981 */ /* 0x004ea2000c1e9900 */
[----:B------:R-:W-:Y:S01]  /*0080*/  BSSY.RECONVERGENT B0, `(.L_x_0) ;  /* 0x0000045000007945 */ /* 0x000fe20003800200 */
[C---:B--2---:R-:W-:Y:S01]  /*0090*/  FMUL.RZ R7, R0.reuse, 0.15915493667125701904 ;  /* 0x3e22f98300077820 */ /* 0x044fe2000040c000 */
[----:B------:R-:W-:-:S05]  /*00a0*/  FADD R4, |R0|, -RZ ;  /* 0x800000ff00047221 */ /* 0x000fca0000000200 */
[----:B------:R-:W0:Y:S02]  /*00b0*/  MUFU.COS R7, R7 ;  /* 0x0000000700077308 */ /* 0x000e240000000000 */
[----:B0-----:R-:W-:-:S13]  /*00c0*/  FSETP.GEU.AND P0, PT, |R0|, |R7|, PT ;  /* 0x400000070000720b */ /* 0x001fda0003f0e200 */
[----:B------:R-:W-:Y:S05]  /*00d0*/  @!P0 BRA `(.L_x_1) ;  /* 0x0000000000fc8947 */ /* 0x000fea0003800000 */
[----:B------:R-:W-:-:S05]  /*00e0*/  FMUL R3, |R7|, 8388608 ;  /* 0x4b00000007037820 */ /* 0x000fca0000400200 */
[----:B------:R-:W-:-:S13]  /*00f0*/  FSETP.GTU.AND P0, PT, R4, R3, PT ;  /* 0x000000030400720b */ /* 0x000fda0003f0c000 */
[----:B------:R-:W-:Y:S05]  /*0100*/  @P0 BRA `(.L_x_2) ;  /* 0x0000000000780947 */ /* 0x000fea0003800000 */
[C---:B------:R-:W-:Y:S01]  /*0110*/  FMUL R2, |R7|.reuse, 16777216 ;  /* 0x4b80000007027820 */ /* 0x040fe20000400200 */
[C---:B------:R-:W-:Y:S01]  /*0120*/  FSETP.GEU.AND P0, PT, |R7|.reuse, 1.175494350822287508e-38, PT ;  /* 0x008000000700780b */ /* 0x040fe20003f0e200 */
[----:B------:R-:W-:Y:S01]  /*0130*/  FMUL R3, R4, 16777216 ;  /* 0x4b80000004037820 */ /* 0x000fe20000400000 */
[----:B------:R-:W-:Y:S01]  /*0140*/  FADD R6, |R7|, -RZ ;  /* 0x800000ff07067221 */ /* 0x000fe20000000200 */
[----:B------:R-:W-:Y:S01]  /*0150*/  BSSY.RECONVERGENT B1, `(.L_x_3) ;  /* 0x0000017000017945 */ /* 0x000fe20003800200 */
[----:B------:R-:W-:Y:S02]  /*0160*/  FSEL R2, R2, |R7|, !P0 ;  /* 0x4000000702027208 */ /* 0x000fe40004000000 */
[----:B------:R-:W-:-:S04]  /*0170*/  FSEL R3, R3, R4, !P0 ;  /* 0x0000000403037208 */ /* 0x000fc80004000000 */
[----:B------:R-:W0:Y:S02]  /*0180*/  MUFU.RCP R2, R2 ;  /* 0x0000000200027308 */ /* 0x000e240000001000 */
[----:B0-----:R-:W-:-:S06]  /*0190*/  FMUL R3, R2, R3 ;  /* 0x0000000302037220 */ /* 0x001fcc0000400000 */
[----:B------:R-:W0:Y:S02]  /*01a0*/  FRND.TRUNC R3, R3 ;  /* 0x0000000300037307 */ /* 0x000e24000020d000 */
[----:B0-----:R-:W-:-:S05]  /*01b0*/  FFMA R8, -|R7|, R3, R4 ;  /* 0x0000000307087223 */ /* 0x001fca0000000304 */
[----:B------:R-:W-:-:S13]  /*01c0*/  ISETP.GE.U32.AND P0, PT, R8, R6, PT ;  /* 0x000000060800720c */ /* 0x000fda0003f06070 */
[----:B------:R-:W-:Y:S05]  /*01d0*/  @!P0 BRA `(.L_x_4) ;  /* 0x0000000000388947 */ /* 0x000fea0003800000 */
[----:B------:R-:W-:-:S04]  /*01e0*/  ISETP.GE.U32.AND P0, PT, R8, -0x7fffffff, PT ;  /* 0x800000010800780c */ /* 0x000fc80003f06070 */
[----:B------:R-:W-:-:S09]  /*01f0*/  FSETP.GEU.OR P1, PT, R8, -|R7|, !P0 ;  /* 0xc00000070800720b */ /* 0x000fd2000472e400 */
[----:B------:R-:W-:-:S04]  /*0200*/  @P0 FADD R2, R3, -1 ;  /* 0xbf80000003020421 */ /* 0x000fc80000000000 */
[----:B------:R-:W-:-:S05]  /*0210*/  @!P1 FADD R2, R2, -1 ;  /* 0xbf80000002029421 */ /* 0x000fca0000000000 */
[----:B------:R-:W-:Y:S01]  /*0220*/  @P0 MOV R3, R2 ;  /* 0x0000000200030202 */ /* 0x000fe20000000f00 */
[----:B------:R-:W-:Y:S06]  /*0230*/  @P0 BRA `(.L_x_4) ;  /* 0x0000000000200947 */ /* 0x000fec0003800000 */
[----:B------:R-:W-:Y:S01]  /*0240*/  FADD R2, |R7|, |R7| ;  /* 0x4000000707027221 */ /* 0x000fe20000000200 */
[----:B------:R-:W-:-:S04]  /*0250*/  FADD R3, R3, 1 ;  /* 0x3f80000003037421 */ /* 0x000fc80000000000 */
[----:B------:R-:W-:-:S13]  /*0260*/  FSETP.GE.AND P0, PT, R8, R2, PT ;  /* 0x000000020800720b */ /* 0x000fda0003f06000 */
[----:B------:R-:W-:-:S05]  /*0270*/  @P0 FFMA R2, |R7|, -3, R8 ;  /* 0xc040000007020823 */ /* 0x000fca0000000208 */
[----:B------:R-:W-:Y:S01]  /*0280*/  FSETP.GE.AND P1, PT, R2, RZ, P0 ;  /* 0x000000ff0200720b */ /* 0x000fe20000726000 */
[----:B------:R-:W-:-:S12]  /*0290*/  @P0 FADD R2, R3, 1 ;  /* 0x3f80000003020421 */ /* 0x000fd80000000000 */
[----:B------:R-:W-:-:S05]  /*02a0*/  @P1 FADD R2, R2, 1 ;  /* 0x3f80000002021421 */ /* 0x000fca0000000000 */
[----:B------:R-:W-:-:S07]  /*02b0*/  @P0 MOV R3, R2 ;  /* 0x0000000200030202 */ /* 0x000fce0000000f00 */
.L_x_4:
[----:B------:R-:W-:Y:S05]  /*02c0*/  BSYNC.RECONVERGENT B1 ;  /* 0x0000000000017941 */ /* 0x000fea0003800200 */
.L_x_3:
[----:B------:R-:W-:Y:S01]  /*02d0*/  FFMA R4, -|R7|, R3, R4 ;  /* 0x0000000307047223 */ /* 0x000fe20000000304 */
[----:B------:R-:W-:Y:S06]  /*02e0*/  BRA `(.L_x_1) ;  /* 0x0000000000787947 */ /* 0x000fec0003800000 */
.L_x_2:
[----:B------:R-:W-:Y:S01]  /*02f0*/  LOP3.LUT R9, R3, 0xff800000, RZ, 0xc0, !PT ;  /* 0xff80000003097812 */ /* 0x000fe200078ec0ff */
[----:B------:R-:W-:Y:S01]  /*0300*/  BSSY.RECONVERGENT B1, `(.L_x_5) ;  /* 0x000001a000017945 */ /* 0x000fe20003800200 */
[C---:B------:R-:W-:Y:S02]  /*0310*/  ISETP.GT.U32.AND P0, PT, R4.reuse, 0x7f7fffff, PT ;  /* 0x7f7fffff0400780c */ /* 0x040fe40003f04070 */
[C---:B------:R-:W-:Y:S02]  /*0320*/  IADD3 R2, PT, PT, R4.reuse, 0xb800000, -R9 ;  /* 0x0b80000004027810 */ /* 0x040fe40007ffe809 */
[----:B------:R-:W-:Y:S02]  /*0330*/  LOP3.LUT R4, R4, 0x7fffff, RZ, 0xc0, !PT ;  /* 0x007fffff04047812 */ /* 0x000fe400078ec0ff */
[----:B------:R-:W-:Y:S02]  /*0340*/  LOP3.LUT P1, R2, R2, 0xff800000, RZ, 0xc0, !PT ;  /* 0xff80000002027812 */ /* 0x000fe4000782c0ff */
[----:B------:R-:W-:-:S02]  /*0350*/  FSETP.GT.AND P2, PT, |R7|, RZ, PT ;  /* 0x000000ff0700720b */ /* 0x000fc40003f44200 */
[----:B------:R-:W-:Y:S02]  /*0360*/  FSEL R9, R9, +QNAN , !P0 ;  /* 0x7fffffff09097808 */ /* 0x000fe40004000000 */
[----:B------:R-:W-:Y:S02]  /*0370*/  LOP3.LUT R4, R4, 0x3f800000, RZ, 0xfc, !PT ;  /* 0x3f80000004047812 */ /* 0x000fe400078efcff */
[----:B------:R-:W-:-:S05]  /*0380*/  FSEL R10, R9, +QNAN , P2 ;  /* 0x7fffffff090a7808 */ /* 0x000fca0001000000 */
[----:B------:R-:W-:Y:S05]  /*0390*/  @!P1 BRA `(.L_x_6) ;  /* 0x0000000000409947 */ /* 0x000fea0003800000 */
[----:B------:R-:W-:-:S04]  /*03a0*/  LOP3.LUT R3, R3, 0x7fffff, RZ, 0xc0, !PT ;  /* 0x007fffff03037812 */ /* 0x000fc800078ec0ff */
[----:B------:R-:W-:-:S04]  /*03b0*/  LOP3.LUT R3, R3, 0x3f800000, RZ, 0xfc, !PT ;  /* 0x3f80000003037812 */ /* 0x000fc800078efcff */
[----:B------:R0:W1:Y:S03]  /*03c0*/  MUFU.RCP R6, R3 ;  /* 0x0000000300067308 */ /* 0x0000660000001000 */
.L_x_7:
[----:B------:R-:W-:-:S04]  /*03d0*/  VIMNMX.U32 R7, PT, PT, R2, 0xb800000, PT ;  /* 0x0b80000002077848 */ /* 0x000fc80003fe0000 */
[C---:B------:R-:W-:Y:S02]  /*03e0*/  IADD3 R4, PT, PT, R7.reuse, R4, RZ ;  /* 0x0000000407047210 */ /* 0x040fe40007ffe0ff */
[----:B------:R-:W-:-:S03]  /*03f0*/  IADD3 R2, PT, PT, -R7, R2, RZ ;  /* 0x0000000207027210 */ /* 0x000fc60007ffe1ff */
[----:B-1----:R-:W-:Y:S01]  /*0400*/  FMUL R9, R6, R4 ;  /* 0x0000000406097220 */ /* 0x002fe20000400000 */
[----:B------:R-:W-:-:S03]  /*0410*/  ISETP.NE.AND P1, PT, R2, RZ, PT ;  /* 0x000000ff0200720c */ /* 0x000fc60003f25270 */
[----:B------:R-:W-:-:S04]  /*0420*/  FFMA R8, -R3, R9, R4 ;  /* 0x0000000903087223 */ /* 0x000fc80000000104 */
[----:B------:R-:W-:-:S04]  /*0430*/  FFMA R9, R6, R8, R9 ;  /* 0x0000000806097223 */ /* 0x000fc80000000009 */
[----:B------:R-:W-:-:S04]  /*0440*/  FFMA R8, -R3, R9, R4 ;  /* 0x0000000903087223 */ /* 0x000fc80000000104 */
[----:B------:R-:W-:-:S06]  /*0450*/  FFMA.RZ R8, R6, R8, R9 ;  /* 0x0000000806087223 */ /* 0x000fcc000000c009 */
[----:B------:R-:W1:Y:S02]  /*0460*/  FRND.TRUNC R8, R8 ;  /* 0x0000000800087307 */ /* 0x000e64000020d000 */
[----:B-1----:R-:W-:-:S05]  /*0470*/  FFMA R4, -R3, R8, R4 ;  /* 0x0000000803047223 */ /* 0x002fca0000000104 */
[----:B------:R-:W-:-:S13]  /*0480*/  ISETP.NE.AND P0, PT, R4, RZ, PT ;  /* 0x000000ff0400720c */ /* 0x000fda0003f05270 */
[----:B------:R-:W-:Y:S05]  /*0490*/  @P0 BRA P1, `(.L_x_7) ;  /* 0xfffffffc00cc0947 */ /* 0x000fea000083ffff */
.L_x_6:
[----:B------:R-:W-:Y:S05]  /*04a0*/  BSYNC.RECONVERGENT B1 ;  /* 0x0000000000017941 */ /* 0x000fea0003800200 */
.L_x_5:
[----:B0-----:R-:W-:-:S04]  /*04b0*/  FMUL R3, R4, 1.1920928955078125e-07 ;  /* 0x3400000004037820 */ /* 0x001fc80000400000 */
[----:B------:R-:W-:-:S07]  /*04c0*/  FMUL R4, R10, R3 ;  /* 0x000000030a047220 */ /* 0x000fce0000400000 */
.L_x_1:
[----:B------:R-:W-:Y:S05]  /*04d0*/  BSYNC.RECONVERGENT B0 ;  /* 0x0000000000007941 */ /* 0x000fea0003800200 */
.L_x_0:
[----:B------:R-:W0:Y:S01]  /*04e0*/  LDC.64 R2, c[0x0][0x380] ;  /* 0x0000e000ff027b82 */ /* 0x000e220000000a00 */
[C---:B------:R-:W-:Y:S02]  /*04f0*/  FSETP.NAN.AND P0, PT, |R4|.reuse, |R4|, PT ;  /* 0x400000040400720b */ /* 0x040fe40003f08200 */
[----:B------:R-:W-:-:S04]  /*0500*/  LOP3.LUT R7, R4, 0x80000000, R0, 0xb8, !PT ;  /* 0x8000000004077812 */ /* 0x000fc800078eb800 */
[----:B------:R-:W-:-:S05]  /*0510*/  FSEL R7, R4, R7, P0 ;  /* 0x0000000704077208 */ /* 0x000fca0000000000 */
[----:B------:R-:W-:Y:S01]  /*0520*/  FADD R7, -R0, R7 ;  /* 0x0000000700077221 */ /* 0x000fe20000000100 */
[----:B0-----:R-:W-:-:S05]  /*0530*/  IMAD.WIDE.U32 R2, R5, 0x4, R2 ;  /* 0x0000000405027825 */ /* 0x001fca00078e0002 */
[----:B------:R-:W-:Y:S01]  /*0540*/  STG.E desc[UR4][R2.64], R7 ;  /* 0x0000000702007986 */ /* 0x000fe2000c101904 */
[----:B------:R-:W-:Y:S05]  /*0550*/  EXIT ;  /* 0x000000000000794d */ /* 0x000fea0003800000 */
.L_x_8:
[----:B------:R-:W-:-:S00]  /*0560*/  BRA `(.L_x_8) ;  /* 0xfffffffc00fc7947 */ /* 0x000fc0000383ffff */
[----:B------:R-:W-:-:S00]  /*0570*/  NOP ;  /* 0x0000000000007918 */ /* 0x000fc00000000000 */
        /* <DEDUP_REMOVED lines=8> */
.L_x_9:


//--------------------- .nv.shared.reserved.0     --------------------------
	.section	.nv.shared.reserved.0,"aw",@nobits
	.weak		__nv_reservedSMEM_offset_0_alias
	.size		__nv_reservedSMEM_offset_0_alias, 0, 64
	.other		__nv_reservedSMEM_offset_0_alias,@"STO_CUDA_RESERVED_SHARED STV_DEFAULT"
__nv_reservedSMEM_offset_0_alias:
	.zero		0
	.zero		64


//--------------------- .nv.constant0.default_function_kernel --------------------------
	.section	.nv.constant0.default_function_kernel,"a",@progbits
	.sectionflags	@""
	.align	4
.nv.constant0.default_function_kernel:
	.zero		912


//--------------------- SYMBOLS --------------------------

	.type		.nv.reservedSmem.offset0,@object
	.size		.nv.reservedSmem.offset0,0x4
